//
// Generated by NVIDIA NVVM Compiler
//
// Compiler Build ID: CL-36424714
// Cuda compilation tools, release 13.0, V13.0.88
// Based on NVVM 20.0.0
//

.version 9.0
.target sm_100
.address_size 64

	// .globl	_Z8sumationiPi
.extern .func  (.param .b32 func_retval0) vprintf
(
	.param .b64 vprintf_param_0,
	.param .b64 vprintf_param_1
)
;
.global .align 1 .b8 $str[4] = {37, 100, 10};

.visible .entry _Z8sumationiPi(
	.param .u32 _Z8sumationiPi_param_0,
	.param .u64 .ptr .align 1 _Z8sumationiPi_param_1
)
{
	.local .align 8 .b8 	__local_depot0[8];
	.reg .b64 	%SP;
	.reg .b64 	%SPL;
	.reg .pred 	%p<10>;
	.reg .b32 	%r<174>;
	.reg .b64 	%rd<19>;

	mov.u64 	%SPL, __local_depot0;
	cvta.local.u64 	%SP, %SPL;
	ld.param.u32 	%r20, [_Z8sumationiPi_param_0];
	ld.param.u64 	%rd3, [_Z8sumationiPi_param_1];
	cvta.to.global.u64 	%rd1, %rd3;
	add.u64 	%rd4, %SP, 0;
	add.u64 	%rd2, %SPL, 0;
	st.local.u32 	[%rd2], %r20;
	mov.u64 	%rd5, $str;
	cvta.global.u64 	%rd6, %rd5;
	{ // callseq 0, 0
	.param .b64 param0;
	st.param.b64 	[param0], %rd6;
	.param .b64 param1;
	st.param.b64 	[param1], %rd4;
	.param .b32 retval0;
	call.uni (retval0), 
	vprintf, 
	(
	param0, 
	param1
	);
	ld.param.b32 	%r21, [retval0];
	} // callseq 0
	setp.lt.s32 	%p1, %r20, 1;
	@%p1 bra 	$L__BB0_14;
	and.b32  	%r1, %r20, 15;
	setp.lt.u32 	%p2, %r20, 16;
	mov.b32 	%r170, 1;
	@%p2 bra 	$L__BB0_5;
	and.b32  	%r25, %r20, 2147483632;
	neg.s32 	%r167, %r25;
	mov.b32 	%r168, 8;
$L__BB0_3:
	.pragma "nounroll";
	ld.global.u32 	%r26, [%rd1];
	add.s32 	%r27, %r168, %r26;
	add.s32 	%r28, %r27, -7;
	st.global.u32 	[%rd1], %r28;
	st.local.u32 	[%rd2], %r28;
	cvta.global.u64 	%rd8, %rd5;
	{ // callseq 1, 0
	.param .b64 param0;
	st.param.b64 	[param0], %rd8;
	.param .b64 param1;
	st.param.b64 	[param1], %rd4;
	.param .b32 retval0;
	call.uni (retval0), 
	vprintf, 
	(
	param0, 
	param1
	);
	ld.param.b32 	%r29, [retval0];
	} // callseq 1
	ld.global.u32 	%r31, [%rd1];
	add.s32 	%r32, %r168, %r31;
	add.s32 	%r33, %r32, -6;
	st.global.u32 	[%rd1], %r33;
	st.local.u32 	[%rd2], %r33;
	{ // callseq 2, 0
	.param .b64 param0;
	st.param.b64 	[param0], %rd8;
	.param .b64 param1;
	st.param.b64 	[param1], %rd4;
	.param .b32 retval0;
	call.uni (retval0), 
	vprintf, 
	(
	param0, 
	param1
	);
	ld.param.b32 	%r34, [retval0];
	} // callseq 2
	ld.global.u32 	%r36, [%rd1];
	add.s32 	%r37, %r168, %r36;
	add.s32 	%r38, %r37, -5;
	st.global.u32 	[%rd1], %r38;
	st.local.u32 	[%rd2], %r38;
	{ // callseq 3, 0
	.param .b64 param0;
	st.param.b64 	[param0], %rd8;
	.param .b64 param1;
	st.param.b64 	[param1], %rd4;
	.param .b32 retval0;
	call.uni (retval0), 
	vprintf, 
	(
	param0, 
	param1
	);
	ld.param.b32 	%r39, [retval0];
	} // callseq 3
	ld.global.u32 	%r41, [%rd1];
	add.s32 	%r42, %r168, %r41;
	add.s32 	%r43, %r42, -4;
	st.global.u32 	[%rd1], %r43;
	st.local.u32 	[%rd2], %r43;
	{ // callseq 4, 0
	.param .b64 param0;
	st.param.b64 	[param0], %rd8;
	.param .b64 param1;
	st.param.b64 	[param1], %rd4;
	.param .b32 retval0;
	call.uni (retval0), 
	vprintf, 
	(
	param0, 
	param1
	);
	ld.param.b32 	%r44, [retval0];
	} // callseq 4
	ld.global.u32 	%r46, [%rd1];
	add.s32 	%r47, %r168, %r46;
	add.s32 	%r48, %r47, -3;
	st.global.u32 	[%rd1], %r48;
	st.local.u32 	[%rd2], %r48;
	{ // callseq 5, 0
	.param .b64 param0;
	st.param.b64 	[param0], %rd8;
	.param .b64 param1;
	st.param.b64 	[param1], %rd4;
	.param .b32 retval0;
	call.uni (retval0), 
	vprintf, 
	(
	param0, 
	param1
	);
	ld.param.b32 	%r49, [retval0];
	} // callseq 5
	ld.global.u32 	%r51, [%rd1];
	add.s32 	%r52, %r168, %r51;
	add.s32 	%r53, %r52, -2;
	st.global.u32 	[%rd1], %r53;
	st.local.u32 	[%rd2], %r53;
	{ // callseq 6, 0
	.param .b64 param0;
	st.param.b64 	[param0], %rd8;
	.param .b64 param1;
	st.param.b64 	[param1], %rd4;
	.param .b32 retval0;
	call.uni (retval0), 
	vprintf, 
	(
	param0, 
	param1
	);
	ld.param.b32 	%r54, [retval0];
	} // callseq 6
	ld.global.u32 	%r56, [%rd1];
	add.s32 	%r57, %r168, %r56;
	add.s32 	%r58, %r57, -1;
	st.global.u32 	[%rd1], %r58;
	st.local.u32 	[%rd2], %r58;
	{ // callseq 7, 0
	.param .b64 param0;
	st.param.b64 	[param0], %rd8;
	.param .b64 param1;
	st.param.b64 	[param1], %rd4;
	.param .b32 retval0;
	call.uni (retval0), 
	vprintf, 
	(
	param0, 
	param1
	);
	ld.param.b32 	%r59, [retval0];
	} // callseq 7
	ld.global.u32 	%r61, [%rd1];
	add.s32 	%r62, %r168, %r61;
	st.global.u32 	[%rd1], %r62;
	st.local.u32 	[%rd2], %r62;
	{ // callseq 8, 0
	.param .b64 param0;
	st.param.b64 	[param0], %rd8;
	.param .b64 param1;
	st.param.b64 	[param1], %rd4;
	.param .b32 retval0;
	call.uni (retval0), 
	vprintf, 
	(
	param0, 
	param1
	);
	ld.param.b32 	%r63, [retval0];
	} // callseq 8
	ld.global.u32 	%r65, [%rd1];
	add.s32 	%r66, %r168, %r65;
	add.s32 	%r67, %r66, 1;
	st.global.u32 	[%rd1], %r67;
	st.local.u32 	[%rd2], %r67;
	{ // callseq 9, 0
	.param .b64 param0;
	st.param.b64 	[param0], %rd8;
	.param .b64 param1;
	st.param.b64 	[param1], %rd4;
	.param .b32 retval0;
	call.uni (retval0), 
	vprintf, 
	(
	param0, 
	param1
	);
	ld.param.b32 	%r68, [retval0];
	} // callseq 9
	ld.global.u32 	%r70, [%rd1];
	add.s32 	%r71, %r168, %r70;
	add.s32 	%r72, %r71, 2;
	st.global.u32 	[%rd1], %r72;
	st.local.u32 	[%rd2], %r72;
	{ // callseq 10, 0
	.param .b64 param0;
	st.param.b64 	[param0], %rd8;
	.param .b64 param1;
	st.param.b64 	[param1], %rd4;
	.param .b32 retval0;
	call.uni (retval0), 
	vprintf, 
	(
	param0, 
	param1
	);
	ld.param.b32 	%r73, [retval0];
	} // callseq 10
	ld.global.u32 	%r75, [%rd1];
	add.s32 	%r76, %r168, %r75;
	add.s32 	%r77, %r76, 3;
	st.global.u32 	[%rd1], %r77;
	st.local.u32 	[%rd2], %r77;
	{ // callseq 11, 0
	.param .b64 param0;
	st.param.b64 	[param0], %rd8;
	.param .b64 param1;
	st.param.b64 	[param1], %rd4;
	.param .b32 retval0;
	call.uni (retval0), 
	vprintf, 
	(
	param0, 
	param1
	);
	ld.param.b32 	%r78, [retval0];
	} // callseq 11
	ld.global.u32 	%r80, [%rd1];
	add.s32 	%r81, %r168, %r80;
	add.s32 	%r82, %r81, 4;
	st.global.u32 	[%rd1], %r82;
	st.local.u32 	[%rd2], %r82;
	{ // callseq 12, 0
	.param .b64 param0;
	st.param.b64 	[param0], %rd8;
	.param .b64 param1;
	st.param.b64 	[param1], %rd4;
	.param .b32 retval0;
	call.uni (retval0), 
	vprintf, 
	(
	param0, 
	param1
	);
	ld.param.b32 	%r83, [retval0];
	} // callseq 12
	ld.global.u32 	%r85, [%rd1];
	add.s32 	%r86, %r168, %r85;
	add.s32 	%r87, %r86, 5;
	st.global.u32 	[%rd1], %r87;
	st.local.u32 	[%rd2], %r87;
	{ // callseq 13, 0
	.param .b64 param0;
	st.param.b64 	[param0], %rd8;
	.param .b64 param1;
	st.param.b64 	[param1], %rd4;
	.param .b32 retval0;
	call.uni (retval0), 
	vprintf, 
	(
	param0, 
	param1
	);
	ld.param.b32 	%r88, [retval0];
	} // callseq 13
	ld.global.u32 	%r90, [%rd1];
	add.s32 	%r91, %r168, %r90;
	add.s32 	%r92, %r91, 6;
	st.global.u32 	[%rd1], %r92;
	st.local.u32 	[%rd2], %r92;
	{ // callseq 14, 0
	.param .b64 param0;
	st.param.b64 	[param0], %rd8;
	.param .b64 param1;
	st.param.b64 	[param1], %rd4;
	.param .b32 retval0;
	call.uni (retval0), 
	vprintf, 
	(
	param0, 
	param1
	);
	ld.param.b32 	%r93, [retval0];
	} // callseq 14
	ld.global.u32 	%r95, [%rd1];
	add.s32 	%r96, %r168, %r95;
	add.s32 	%r97, %r96, 7;
	st.global.u32 	[%rd1], %r97;
	st.local.u32 	[%rd2], %r97;
	{ // callseq 15, 0
	.param .b64 param0;
	st.param.b64 	[param0], %rd8;
	.param .b64 param1;
	st.param.b64 	[param1], %rd4;
	.param .b32 retval0;
	call.uni (retval0), 
	vprintf, 
	(
	param0, 
	param1
	);
	ld.param.b32 	%r98, [retval0];
	} // callseq 15
	ld.global.u32 	%r100, [%rd1];
	add.s32 	%r101, %r168, %r100;
	add.s32 	%r102, %r101, 8;
	st.global.u32 	[%rd1], %r102;
	st.local.u32 	[%rd2], %r102;
	{ // callseq 16, 0
	.param .b64 param0;
	st.param.b64 	[param0], %rd8;
	.param .b64 param1;
	st.param.b64 	[param1], %rd4;
	.param .b32 retval0;
	call.uni (retval0), 
	vprintf, 
	(
	param0, 
	param1
	);
	ld.param.b32 	%r103, [retval0];
	} // callseq 16
	add.s32 	%r168, %r168, 16;
	add.s32 	%r167, %r167, 16;
	setp.ne.s32 	%p3, %r167, 0;
	@%p3 bra 	$L__BB0_3;
	add.s32 	%r170, %r168, -7;
$L__BB0_5:
	setp.eq.s32 	%p4, %r1, 0;
	@%p4 bra 	$L__BB0_14;
	and.b32  	%r9, %r20, 7;
	setp.lt.u32 	%p5, %r1, 8;
	@%p5 bra 	$L__BB0_8;
	ld.global.u32 	%r105, [%rd1];
	add.s32 	%r106, %r105, %r170;
	st.global.u32 	[%rd1], %r106;
	st.local.u32 	[%rd2], %r106;
	cvta.global.u64 	%rd11, %rd5;
	add.u64 	%rd12, %SP, 0;
	{ // callseq 17, 0
	.param .b64 param0;
	st.param.b64 	[param0], %rd11;
	.param .b64 param1;
	st.param.b64 	[param1], %rd12;
	.param .b32 retval0;
	call.uni (retval0), 
	vprintf, 
	(
	param0, 
	param1
	);
	ld.param.b32 	%r107, [retval0];
	} // callseq 17
	ld.global.u32 	%r109, [%rd1];
	add.s32 	%r110, %r170, %r109;
	add.s32 	%r111, %r110, 1;
	st.global.u32 	[%rd1], %r111;
	st.local.u32 	[%rd2], %r111;
	{ // callseq 18, 0
	.param .b64 param0;
	st.param.b64 	[param0], %rd11;
	.param .b64 param1;
	st.param.b64 	[param1], %rd12;
	.param .b32 retval0;
	call.uni (retval0), 
	vprintf, 
	(
	param0, 
	param1
	);
	ld.param.b32 	%r112, [retval0];
	} // callseq 18
	ld.global.u32 	%r114, [%rd1];
	add.s32 	%r115, %r170, %r114;
	add.s32 	%r116, %r115, 2;
	st.global.u32 	[%rd1], %r116;
	st.local.u32 	[%rd2], %r116;
	{ // callseq 19, 0
	.param .b64 param0;
	st.param.b64 	[param0], %rd11;
	.param .b64 param1;
	st.param.b64 	[param1], %rd12;
	.param .b32 retval0;
	call.uni (retval0), 
	vprintf, 
	(
	param0, 
	param1
	);
	ld.param.b32 	%r117, [retval0];
	} // callseq 19
	ld.global.u32 	%r119, [%rd1];
	add.s32 	%r120, %r170, %r119;
	add.s32 	%r121, %r120, 3;
	st.global.u32 	[%rd1], %r121;
	st.local.u32 	[%rd2], %r121;
	{ // callseq 20, 0
	.param .b64 param0;
	st.param.b64 	[param0], %rd11;
	.param .b64 param1;
	st.param.b64 	[param1], %rd12;
	.param .b32 retval0;
	call.uni (retval0), 
	vprintf, 
	(
	param0, 
	param1
	);
	ld.param.b32 	%r122, [retval0];
	} // callseq 20
	ld.global.u32 	%r124, [%rd1];
	add.s32 	%r125, %r170, %r124;
	add.s32 	%r126, %r125, 4;
	st.global.u32 	[%rd1], %r126;
	st.local.u32 	[%rd2], %r126;
	{ // callseq 21, 0
	.param .b64 param0;
	st.param.b64 	[param0], %rd11;
	.param .b64 param1;
	st.param.b64 	[param1], %rd12;
	.param .b32 retval0;
	call.uni (retval0), 
	vprintf, 
	(
	param0, 
	param1
	);
	ld.param.b32 	%r127, [retval0];
	} // callseq 21
	ld.global.u32 	%r129, [%rd1];
	add.s32 	%r130, %r170, %r129;
	add.s32 	%r131, %r130, 5;
	st.global.u32 	[%rd1], %r131;
	st.local.u32 	[%rd2], %r131;
	{ // callseq 22, 0
	.param .b64 param0;
	st.param.b64 	[param0], %rd11;
	.param .b64 param1;
	st.param.b64 	[param1], %rd12;
	.param .b32 retval0;
	call.uni (retval0), 
	vprintf, 
	(
	param0, 
	param1
	);
	ld.param.b32 	%r132, [retval0];
	} // callseq 22
	ld.global.u32 	%r134, [%rd1];
	add.s32 	%r135, %r170, %r134;
	add.s32 	%r136, %r135, 6;
	st.global.u32 	[%rd1], %r136;
	st.local.u32 	[%rd2], %r136;
	{ // callseq 23, 0
	.param .b64 param0;
	st.param.b64 	[param0], %rd11;
	.param .b64 param1;
	st.param.b64 	[param1], %rd12;
	.param .b32 retval0;
	call.uni (retval0), 
	vprintf, 
	(
	param0, 
	param1
	);
	ld.param.b32 	%r137, [retval0];
	} // callseq 23
	ld.global.u32 	%r139, [%rd1];
	add.s32 	%r140, %r170, %r139;
	add.s32 	%r141, %r140, 7;
	st.global.u32 	[%rd1], %r141;
	st.local.u32 	[%rd2], %r141;
	{ // callseq 24, 0
	.param .b64 param0;
	st.param.b64 	[param0], %rd11;
	.param .b64 param1;
	st.param.b64 	[param1], %rd12;
	.param .b32 retval0;
	call.uni (retval0), 
	vprintf, 
	(
	param0, 
	param1
	);
	ld.param.b32 	%r142, [retval0];
	} // callseq 24
	add.s32 	%r170, %r170, 8;
$L__BB0_8:
	setp.eq.s32 	%p6, %r9, 0;
	@%p6 bra 	$L__BB0_14;
	and.b32  	%r12, %r20, 3;
	setp.lt.u32 	%p7, %r9, 4;
	@%p7 bra 	$L__BB0_11;
	ld.global.u32 	%r144, [%rd1];
	add.s32 	%r145, %r144, %r170;
	st.global.u32 	[%rd1], %r145;
	st.local.u32 	[%rd2], %r145;
	cvta.global.u64 	%rd14, %rd5;
	add.u64 	%rd15, %SP, 0;
	{ // callseq 25, 0
	.param .b64 param0;
	st.param.b64 	[param0], %rd14;
	.param .b64 param1;
	st.param.b64 	[param1], %rd15;
	.param .b32 retval0;
	call.uni (retval0), 
	vprintf, 
	(
	param0, 
	param1
	);
	ld.param.b32 	%r146, [retval0];
	} // callseq 25
	ld.global.u32 	%r148, [%rd1];
	add.s32 	%r149, %r170, %r148;
	add.s32 	%r150, %r149, 1;
	st.global.u32 	[%rd1], %r150;
	st.local.u32 	[%rd2], %r150;
	{ // callseq 26, 0
	.param .b64 param0;
	st.param.b64 	[param0], %rd14;
	.param .b64 param1;
	st.param.b64 	[param1], %rd15;
	.param .b32 retval0;
	call.uni (retval0), 
	vprintf, 
	(
	param0, 
	param1
	);
	ld.param.b32 	%r151, [retval0];
	} // callseq 26
	ld.global.u32 	%r153, [%rd1];
	add.s32 	%r154, %r170, %r153;
	add.s32 	%r155, %r154, 2;
	st.global.u32 	[%rd1], %r155;
	st.local.u32 	[%rd2], %r155;
	{ // callseq 27, 0
	.param .b64 param0;
	st.param.b64 	[param0], %rd14;
	.param .b64 param1;
	st.param.b64 	[param1], %rd15;
	.param .b32 retval0;
	call.uni (retval0), 
	vprintf, 
	(
	param0, 
	param1
	);
	ld.param.b32 	%r156, [retval0];
	} // callseq 27
	ld.global.u32 	%r158, [%rd1];
	add.s32 	%r159, %r170, %r158;
	add.s32 	%r160, %r159, 3;
	st.global.u32 	[%rd1], %r160;
	st.local.u32 	[%rd2], %r160;
	{ // callseq 28, 0
	.param .b64 param0;
	st.param.b64 	[param0], %rd14;
	.param .b64 param1;
	st.param.b64 	[param1], %rd15;
	.param .b32 retval0;
	call.uni (retval0), 
	vprintf, 
	(
	param0, 
	param1
	);
	ld.param.b32 	%r161, [retval0];
	} // callseq 28
	add.s32 	%r170, %r170, 4;
$L__BB0_11:
	setp.eq.s32 	%p8, %r12, 0;
	@%p8 bra 	$L__BB0_14;
	neg.s32 	%r172, %r12;
	add.u64 	%rd18, %SP, 0;
$L__BB0_13:
	.pragma "nounroll";
	ld.global.u32 	%r163, [%rd1];
	add.s32 	%r164, %r170, %r163;
	st.global.u32 	[%rd1], %r164;
	st.local.u32 	[%rd2], %r164;
	cvta.global.u64 	%rd17, %rd5;
	{ // callseq 29, 0
	.param .b64 param0;
	st.param.b64 	[param0], %rd17;
	.param .b64 param1;
	st.param.b64 	[param1], %rd18;
	.param .b32 retval0;
	call.uni (retval0), 
	vprintf, 
	(
	param0, 
	param1
	);
	ld.param.b32 	%r165, [retval0];
	} // callseq 29
	add.s32 	%r170, %r170, 1;
	add.s32 	%r172, %r172, 1;
	setp.ne.s32 	%p9, %r172, 0;
	@%p9 bra 	$L__BB0_13;
$L__BB0_14:
	ret;

}


// ===== COMPILED SASS (sm_100) =====

	.target	sm_100

	.elftype	@"ET_EXEC"


//--------------------- .note.nv.tkinfo           --------------------------
	.section	.note.nv.tkinfo,"",@"SHT_NOTE"
	.sectionflags	@"SHF_NOTE_NV_TKINFO"
	.tkinfo
        /*0018*/ 	.word	0x00000002
        /*0030*/ 	.string	""
        /*0030*/ 	.string	"ptxas"
        /*0030*/ 	.string	"Cuda compilation tools, release 13.0, V13.0.88"
        /*0030*/ 	.string	"Build cuda_13.0.r13.0/compiler.36424714_0"
        /*0030*/ 	.string	"-arch sm_100 -m 64 "



//--------------------- .note.nv.cuinfo           --------------------------
	.section	.note.nv.cuinfo,"",@"SHT_NOTE"
	.sectionflags	@"SHF_NOTE_NV_CUINFO"
        /*0018*/ 	.short	0x0002
        /*001a*/ 	.short	0x0064
        /*001c*/ 	.short	0x0082
	.zero		2


//--------------------- .nv.info                  --------------------------
	.section	.nv.info,"",@"SHT_CUDA_INFO"
	.align	4


	//----- nvinfo : EIATTR_REGCOUNT
	.align		4
        /*0000*/ 	.byte	0x04, 0x2f
        /*0002*/ 	.short	(.L_2 - .L_1)
	.align		4
.L_1:
        /*0004*/ 	.word	index@(_Z8sumationiPi)
        /*0008*/ 	.word	0x0000001d


	//----- nvinfo : EIATTR_FRAME_SIZE
	.align		4
.L_2:
        /*000c*/ 	.byte	0x04, 0x11
        /*000e*/ 	.short	(.L_4 - .L_3)
	.align		4
.L_3:
        /*0010*/ 	.word	index@(_Z8sumationiPi)
        /*0014*/ 	.word	0x00000008


	//----- nvinfo : EIATTR_MIN_STACK_SIZE
	.align		4
.L_4:
        /*0018*/ 	.byte	0x04, 0x12
        /*001a*/ 	.short	(.L_6 - .L_5)
	.align		4
.L_5:
        /*001c*/ 	.word	index@(_Z8sumationiPi)
        /*0020*/ 	.word	0x00000008
.L_6:


//--------------------- .nv.compat                --------------------------
	.section	.nv.compat,"",@"SHT_CUDA_COMPAT_INFO"
	.align	4
        /*0000*/ 	.byte	0x02, 0x09, 0x00, 0x00, 0x02, 0x02, 0x01, 0x00, 0x02, 0x05, 0x05, 0x00, 0x03, 0x07, 0x01, 0x01
        /*0010*/ 	.byte	0x02, 0x03, 0x00, 0x00, 0x02, 0x06, 0x01, 0x00, 0x04, 0x0b, 0x08, 0x00, 0x09, 0x00, 0x00, 0x00
        /*0020*/ 	.byte	0x00, 0x00, 0x00, 0x00


//--------------------- .nv.info._Z8sumationiPi   --------------------------
	.section	.nv.info._Z8sumationiPi,"",@"SHT_CUDA_INFO"
	.sectionflags	@""
	.align	4


	//----- nvinfo : EIATTR_CUDA_API_VERSION
	.align		4
        /*0000*/ 	.byte	0x04, 0x37
        /*0002*/ 	.short	(.L_8 - .L_7)
.L_7:
        /*0004*/ 	.word	0x00000082


	//----- nvinfo : EIATTR_KPARAM_INFO
	.align		4
.L_8:
        /*0008*/ 	.byte	0x04, 0x17
        /*000a*/ 	.short	(.L_10 - .L_9)
.L_9:
        /*000c*/ 	.word	0x00000000
        /*0010*/ 	.short	0x0001
        /*0012*/ 	.short	0x0008
        /*0014*/ 	.byte	0x00, 0xf5, 0x21, 0x00


	//----- nvinfo : EIATTR_KPARAM_INFO
	.align		4
.L_10:
        /*0018*/ 	.byte	0x04, 0x17
        /*001a*/ 	.short	(.L_12 - .L_11)
.L_11:
        /*001c*/ 	.word	0x00000000
        /*0020*/ 	.short	0x0000
        /*0022*/ 	.short	0x0000
        /*0024*/ 	.byte	0x00, 0xf0, 0x11, 0x00


	//----- nvinfo : EIATTR_SPARSE_MMA_MASK
	.align		4
.L_12:
        /*0028*/ 	.byte	0x03, 0x50
        /*002a*/ 	.short	0x0000


	//----- nvinfo : EIATTR_MAXREG_COUNT
	.align		4
        /*002c*/ 	.byte	0x03, 0x1b
        /*002e*/ 	.short	0x00ff


	//----- nvinfo : EIATTR_EXTERNS
	.align		4
        /*0030*/ 	.byte	0x04, 0x0f
        /*0032*/ 	.short	(.L_14 - .L_13)


	//   ....[0]....
	.align		4
.L_13:
        /*0034*/ 	.word	index@(vprintf)


	//----- nvinfo : EIATTR_MERCURY_ISA_VERSION
	.align		4
.L_14:
        /*0038*/ 	.byte	0x03, 0x5f
        /*003a*/ 	.short	0x0101


	//----- nvinfo : EIATTR_VRC_CTA_INIT_COUNT
	.align		4
        /*003c*/ 	.byte	0x02, 0x4a
	.zero		1
	.zero		1


	//----- nvinfo : EIATTR_SYSCALL_OFFSETS
	.align		4
        /*0040*/ 	.byte	0x04, 0x46
        /*0042*/ 	.short	(.L_16 - .L_15)


	//   ....[0]....
.L_15:
        /*0044*/ 	.word	0x00000100


	//   ....[1]....
        /*0048*/ 	.word	0x00000310


	//   ....[2]....
        /*004c*/ 	.word	0x00000420


	//   ....[3]....
        /*0050*/ 	.word	0x00000530


	//   ....[4]....
        /*0054*/ 	.word	0x00000640


	//   ....[5]....
        /*0058*/ 	.word	0x00000750


	//   ....[6]....
        /*005c*/ 	.word	0x00000860


	//   ....[7]....
        /*0060*/ 	.word	0x00000970


	//   ....[8]....
        /*0064*/ 	.word	0x00000a80


	//   ....[9]....
        /*0068*/ 	.word	0x00000b90


	//   ....[10]....
        /*006c*/ 	.word	0x00000ca0


	//   ....[11]....
        /*0070*/ 	.word	0x00000db0


	//   ....[12]....
        /*0074*/ 	.word	0x00000ec0


	//   ....[13]....
        /*0078*/ 	.word	0x00000fd0


	//   ....[14]....
        /*007c*/ 	.word	0x000010e0


	//   ....[15]....
        /*0080*/ 	.word	0x000011f0


	//   ....[16]....
        /*0084*/ 	.word	0x00001300


	//   ....[17]....
        /*0088*/ 	.word	0x000014d0


	//   ....[18]....
        /*008c*/ 	.word	0x000015e0


	//   ....[19]....
        /*0090*/ 	.word	0x000016f0


	//   ....[20]....
        /*0094*/ 	.word	0x00001800


	//   ....[21]....
        /*0098*/ 	.word	0x00001910


	//   ....[22]....
        /*009c*/ 	.word	0x00001a20


	//   ....[23]....
        /*00a0*/ 	.word	0x00001b30


	//   ....[24]....
        /*00a4*/ 	.word	0x00001c40


	//   ....[25]....
        /*00a8*/ 	.word	0x00001dd0


	//   ....[26]....
        /*00ac*/ 	.word	0x00001ee0


	//   ....[27]....
        /*00b0*/ 	.word	0x00001ff0


	//   ....[28]....
        /*00b4*/ 	.word	0x00002100


	//   ....[29]....
        /*00b8*/ 	.word	0x00002290


	//----- nvinfo : EIATTR_EXIT_INSTR_OFFSETS
	.align		4
.L_16:
        /*00bc*/ 	.byte	0x04, 0x1c
        /*00be*/ 	.short	(.L_18 - .L_17)


	//   ....[0]....
.L_17:
        /*00c0*/ 	.word	0x00000130


	//   ....[1]....
        /*00c4*/ 	.word	0x00001370


	//   ....[2]....
        /*00c8*/ 	.word	0x00001c70


	//   ....[3]....
        /*00cc*/ 	.word	0x00002130


	//   ....[4]....
        /*00d0*/ 	.word	0x000022d0


	//----- nvinfo : EIATTR_CRS_STACK_SIZE
	.align		4
.L_18:
        /*00d4*/ 	.byte	0x04, 0x1e
        /*00d6*/ 	.short	(.L_20 - .L_19)
.L_19:
        /*00d8*/ 	.word	0x00000000


	//----- nvinfo : EIATTR_CBANK_PARAM_SIZE
	.align		4
.L_20:
        /*00dc*/ 	.byte	0x03, 0x19
        /*00de*/ 	.short	0x0010


	//----- nvinfo : EIATTR_PARAM_CBANK
	.align		4
        /*00e0*/ 	.byte	0x04, 0x0a
        /*00e2*/ 	.short	(.L_22 - .L_21)
	.align		4
.L_21:
        /*00e4*/ 	.word	index@(.nv.constant0._Z8sumationiPi)
        /*00e8*/ 	.short	0x0380
        /*00ea*/ 	.short	0x0010


	//----- nvinfo : EIATTR_SW_WAR
	.align		4
.L_22:
        /*00ec*/ 	.byte	0x04, 0x36
        /*00ee*/ 	.short	(.L_24 - .L_23)
.L_23:
        /*00f0*/ 	.word	0x00000008
.L_24:


//--------------------- .nv.callgraph             --------------------------
	.section	.nv.callgraph,"",@"SHT_CUDA_CALLGRAPH"
	.align	4
	.sectionentsize	8
	.align		4
        /*0000*/ 	.word	0x00000000
	.align		4
        /*0004*/ 	.word	0xffffffff
	.align		4
        /*0008*/ 	.word	index@(_Z8sumationiPi)
	.align		4
        /*000c*/ 	.word	index@(vprintf)
	.align		4
        /*0010*/ 	.word	0x00000000
	.align		4
        /*0014*/ 	.word	0xfffffffe
	.align		4
        /*0018*/ 	.word	0x00000000
	.align		4
        /*001c*/ 	.word	0xfffffffd
	.align		4
        /*0020*/ 	.word	0x00000000
	.align		4
        /*0024*/ 	.word	0xfffffffc


//--------------------- .nv.constant4             --------------------------
	.section	.nv.constant4,"a",@progbits
	.align	8
	.align		8
.nv.constant4:
        /*0000*/ 	.dword	vprintf
	.align		8
        /*0008*/ 	.dword	$str


//--------------------- .text._Z8sumationiPi      --------------------------
	.section	.text._Z8sumationiPi,"ax",@progbits
	.align	128
        .global         _Z8sumationiPi
        .type           _Z8sumationiPi,@function
        .size           _Z8sumationiPi,(.L_x_37 - _Z8sumationiPi)
        .other          _Z8sumationiPi,@"STO_CUDA_ENTRY STV_DEFAULT"
_Z8sumationiPi:
.text._Z8sumationiPi:
[----:B------:R-:W0:Y:S08]  /*0000*/  LDC R1, c[0x0][0x37c] ;  /* 0x0000df00ff017b82 */ /* 0x000e300000000800 */
[----:B------:R-:W1:Y:S01]  /*0010*/  LDC R8, c[0x0][0x380] ;  /* 0x0000e000ff087b82 */ /* 0x000e620000000800 */
[----:B------:R-:W2:Y:S01]  /*0020*/  LDCU UR4, c[0x0][0x2f8] ;  /* 0x00005f00ff0477ac */ /* 0x000ea20008000800 */
[----:B0-----:R-:W-:Y:S01]  /*0030*/  VIADD R1, R1, 0xfffffff8 ;  /* 0xfffffff801017836 */ /* 0x001fe20000000000 */
[----:B------:R-:W-:Y:S01]  /*0040*/  MOV R0, 0x0 ;  /* 0x0000000000007802 */ /* 0x000fe20000000f00 */
[----:B------:R-:W0:Y:S04]  /*0050*/  LDCU UR5, c[0x0][0x2fc] ;  /* 0x00005f80ff0577ac */ /* 0x000e280008000800 */
[----:B------:R3:W4:Y:S01]  /*0060*/  LDC.64 R2, c[0x4][R0] ;  /* 0x0100000000027b82 */ /* 0x0007220000000a00 */
[----:B------:R-:W5:Y:S01]  /*0070*/  LDCU.64 UR6, c[0x4][0x8] ;  /* 0x01000100ff0677ac */ /* 0x000f620008000a00 */
[----:B--2---:R-:W-:Y:S01]  /*0080*/  IADD3 R23, P0, PT, R1, UR4, RZ ;  /* 0x0000000401177c10 */ /* 0x004fe2000ff1e0ff */
[----:B-1----:R3:W-:Y:S04]  /*0090*/  STL [R1], R8 ;  /* 0x0000000801007387 */ /* 0x0027e80000100800 */
[----:B0-----:R-:W-:-:S02]  /*00a0*/  IMAD.X R22, RZ, RZ, UR5, P0 ;  /* 0x00000005ff167e24 */ /* 0x001fc400080e06ff */
[----:B-----5:R-:W-:Y:S02]  /*00b0*/  IMAD.U32 R4, RZ, RZ, UR6 ;  /* 0x00000006ff047e24 */ /* 0x020fe4000f8e00ff */
[----:B------:R-:W-:Y:S02]  /*00c0*/  IMAD.U32 R5, RZ, RZ, UR7 ;  /* 0x00000007ff057e24 */ /* 0x000fe4000f8e00ff */
[----:B------:R-:W-:Y:S02]  /*00d0*/  IMAD.MOV.U32 R6, RZ, RZ, R23 ;  /* 0x000000ffff067224 */ /* 0x000fe400078e0017 */
[----:B---3--:R-:W-:-:S07]  /*00e0*/  IMAD.MOV.U32 R7, RZ, RZ, R22 ;  /* 0x000000ffff077224 */ /* 0x008fce00078e0016 */
[----:B------:R-:W-:-:S07]  /*00f0*/  LEPC R20, `(.L_x_0) ;  /* 0x000000001014794e */ /* 0x000fce0000000000 */
[----:B----4-:R-:W-:Y:S05]  /*0100*/  CALL.ABS.NOINC R2 ;  /* 0x0000000002007343 */ /* 0x010fea0003c00000 */
.L_x_0:
[----:B------:R-:W0:Y:S02]  /*0110*/  LDC R19, c[0x0][0x380] ;  /* 0x0000e000ff137b82 */ /* 0x000e240000000800 */
[----:B0-----:R-:W-:-:S13]  /*0120*/  ISETP.GE.AND P0, PT, R19, 0x1, PT ;  /* 0x000000011300780c */ /* 0x001fda0003f06270 */
[----:B------:R-:W-:Y:S05]  /*0130*/  @!P0 EXIT ;  /* 0x000000000000894d */ /* 0x000fea0003800000 */
[----:B------:R-:W0:Y:S01]  /*0140*/  LDC.64 R16, c[0x0][0x358] ;  /* 0x0000d600ff107b82 */ /* 0x000e220000000a00 */
[C---:B------:R-:W-:Y:S01]  /*0150*/  ISETP.GE.U32.AND P0, PT, R19.reuse, 0x10, PT ;  /* 0x000000101300780c */ /* 0x040fe20003f06070 */
[----:B------:R-:W-:Y:S01]  /*0160*/  IMAD.MOV.U32 R24, RZ, RZ, 0x1 ;  /* 0x00000001ff187424 */ /* 0x000fe200078e00ff */
[----:B------:R-:W-:-:S11]  /*0170*/  LOP3.LUT R25, R19, 0xf, RZ, 0xc0, !PT ;  /* 0x0000000f13197812 */ /* 0x000fd600078ec0ff */
[----:B------:R-:W-:Y:S05]  /*0180*/  @!P0 BRA `(.L_x_1) ;  /* 0x0000001000748947 */ /* 0x000fea0003800000 */
[----:B------:R-:W-:Y:S01]  /*0190*/  LOP3.LUT R19, R19, 0x7ffffff0, RZ, 0xc0, !PT ;  /* 0x7ffffff013137812 */ /* 0x000fe200078ec0ff */
[----:B------:R-:W-:Y:S01]  /*01a0*/  BSSY.RECONVERGENT B6, `(.L_x_2) ;  /* 0x000011a000067945 */ /* 0x000fe20003800200 */
[----:B------:R-:W-:-:S03]  /*01b0*/  IMAD.MOV.U32 R24, RZ, RZ, 0x8 ;  /* 0x00000008ff187424 */ /* 0x000fc600078e00ff */
[----:B------:R-:W-:-:S07]  /*01c0*/  IMAD.MOV R19, RZ, RZ, -R19 ;  /* 0x000000ffff137224 */ /* 0x000fce00078e0a13 */
.L_x_19:
[----:B------:R-:W1:Y:S01]  /*01d0*/  LDC.64 R8, c[0x0][0x388] ;  /* 0x0000e200ff087b82 */ /* 0x000e620000000a00 */
[----:B0-----:R-:W-:Y:S02]  /*01e0*/  R2UR UR4, R16 ;  /* 0x00000000100472ca */ /* 0x001fe400000e0000 */
[----:B------:R-:W-:-:S13]  /*01f0*/  R2UR UR5, R17 ;  /* 0x00000000110572ca */ /* 0x000fda00000e0000 */
[----:B-1----:R-:W2:Y:S01]  /*0200*/  LDG.E R3, desc[UR4][R8.64] ;  /* 0x0000000408037981 */ /* 0x002ea2000c1e1900 */
[----:B------:R-:W-:Y:S01]  /*0210*/  R2UR UR6, R16 ;  /* 0x00000000100672ca */ /* 0x000fe200000e0000 */
[----:B------:R-:W0:Y:S01]  /*0220*/  LDCU.64 UR4, c[0x4][0x8] ;  /* 0x01000100ff0477ac */ /* 0x000e220008000a00 */
[----:B------:R-:W-:Y:S01]  /*0230*/  R2UR UR7, R17 ;  /* 0x00000000110772ca */ /* 0x000fe200000e0000 */
[----:B------:R-:W-:Y:S01]  /*0240*/  VIADD R19, R19, 0x10 ;  /* 0x0000001013137836 */ /* 0x000fe20000000000 */
[----:B------:R-:W-:Y:S01]  /*0250*/  MOV R18, 0x0 ;  /* 0x0000000000127802 */ /* 0x000fe20000000f00 */
[----:B------:R-:W-:Y:S02]  /*0260*/  IMAD.MOV.U32 R6, RZ, RZ, R23 ;  /* 0x000000ffff067224 */ /* 0x000fe400078e0017 */
[----:B------:R-:W-:Y:S01]  /*0270*/  IMAD.MOV.U32 R7, RZ, RZ, R22 ;  /* 0x000000ffff077224 */ /* 0x000fe200078e0016 */
[----:B------:R-:W-:-:S04]  /*0280*/  ISETP.NE.AND P0, PT, R19, RZ, PT ;  /* 0x000000ff1300720c */ /* 0x000fc80003f05270 */
[----:B------:R-:W-:Y:S01]  /*0290*/  P2R R26, PR, RZ, 0x1 ;  /* 0x00000001ff1a7803 */ /* 0x000fe20000000000 */
[----:B0-----:R-:W-:Y:S02]  /*02a0*/  IMAD.U32 R4, RZ, RZ, UR4 ;  /* 0x00000004ff047e24 */ /* 0x001fe4000f8e00ff */
[----:B------:R-:W-:Y:S01]  /*02b0*/  IMAD.U32 R5, RZ, RZ, UR5 ;  /* 0x00000005ff057e24 */ /* 0x000fe2000f8e00ff */
[----:B--2---:R-:W-:Y:S02]  /*02c0*/  IADD3 R0, PT, PT, R24, -0x7, R3 ;  /* 0xfffffff918007810 */ /* 0x004fe40007ffe003 */
[----:B------:R0:W1:Y:S03]  /*02d0*/  LDC.64 R2, c[0x4][R18] ;  /* 0x0100000012027b82 */ /* 0x0000660000000a00 */
[----:B------:R0:W-:Y:S04]  /*02e0*/  STG.E desc[UR6][R8.64], R0 ;  /* 0x0000000008007986 */ /* 0x0001e8000c101906 */
[----:B------:R0:W-:Y:S02]  /*02f0*/  STL [R1], R0 ;  /* 0x0000000001007387 */ /* 0x0001e40000100800 */
[----:B------:R-:W-:-:S07]  /*0300*/  LEPC R20, `(.L_x_3) ;  /* 0x000000001014794e */ /* 0x000fce0000000000 */
[----:B01----:R-:W-:Y:S05]  /*0310*/  CALL.ABS.NOINC R2 ;  /* 0x0000000002007343 */ /* 0x003fea0003c00000 */
.L_x_3:
[----:B------:R-:W0:Y:S01]  /*0320*/  LDC.64 R8, c[0x0][0x388] ;  /* 0x0000e200ff087b82 */ /* 0x000e220000000a00 */
[----:B------:R-:W-:Y:S02]  /*0330*/  R2UR UR4, R16 ;  /* 0x00000000100472ca */ /* 0x000fe400000e0000 */
[----:B------:R-:W-:-:S13]  /*0340*/  R2UR UR5, R17 ;  /* 0x00000000110572ca */ /* 0x000fda00000e0000 */
[----:B0-----:R-:W2:Y:S01]  /*0350*/  LDG.E R3, desc[UR4][R8.64] ;  /* 0x0000000408037981 */ /* 0x001ea2000c1e1900 */
[----:B------:R-:W-:Y:S01]  /*0360*/  R2UR UR6, R16 ;  /* 0x00000000100672ca */ /* 0x000fe200000e0000 */
[----:B------:R-:W0:Y:S01]  /*0370*/  LDCU.64 UR4, c[0x4][0x8] ;  /* 0x01000100ff0477ac */ /* 0x000e220008000a00 */
[----:B------:R-:W-:Y:S01]  /*0380*/  R2UR UR7, R17 ;  /* 0x00000000110772ca */ /* 0x000fe200000e0000 */
[----:B------:R-:W-:Y:S02]  /*0390*/  IMAD.MOV.U32 R6, RZ, RZ, R23 ;  /* 0x000000ffff067224 */ /* 0x000fe400078e0017 */
[----:B------:R-:W-:Y:S02]  /*03a0*/  IMAD.MOV.U32 R7, RZ, RZ, R22 ;  /* 0x000000ffff077224 */ /* 0x000fe400078e0016 */
[----:B0-----:R-:W-:Y:S02]  /*03b0*/  IMAD.U32 R4, RZ, RZ, UR4 ;  /* 0x00000004ff047e24 */ /* 0x001fe4000f8e00ff */
[----:B------:R-:W-:Y:S01]  /*03c0*/  IMAD.U32 R5, RZ, RZ, UR5 ;  /* 0x00000005ff057e24 */ /* 0x000fe2000f8e00ff */
[----:B--2---:R-:W-:-:S02]  /*03d0*/  IADD3 R0, PT, PT, R24, -0x6, R3 ;  /* 0xfffffffa18007810 */ /* 0x004fc40007ffe003 */
[----:B------:R0:W1:Y:S03]  /*03e0*/  LDC.64 R2, c[0x4][R18] ;  /* 0x0100000012027b82 */ /* 0x0000660000000a00 */
[----:B------:R0:W-:Y:S04]  /*03f0*/  STG.E desc[UR6][R8.64], R0 ;  /* 0x0000000008007986 */ /* 0x0001e8000c101906 */
[----:B------:R0:W-:Y:S02]  /*0400*/  STL [R1], R0 ;  /* 0x0000000001007387 */ /* 0x0001e40000100800 */
[----:B------:R-:W-:-:S07]  /*0410*/  LEPC R20, `(.L_x_4) ;  /* 0x000000001014794e */ /* 0x000fce0000000000 */
[----:B01----:R-:W-:Y:S05]  /*0420*/  CALL.ABS.NOINC R2 ;  /* 0x0000000002007343 */ /* 0x003fea0003c00000 */
.L_x_4:
        /* <DEDUP_REMOVED lines=17> */
.L_x_5:
        /* <DEDUP_REMOVED lines=17> */
.L_x_6:
        /* <DEDUP_REMOVED lines=17> */
.L_x_7:
        /* <DEDUP_REMOVED lines=17> */
.L_x_8:
        /* <DEDUP_REMOVED lines=17> */
.L_x_9:
        /* <DEDUP_REMOVED lines=10> */
[----:B------:R-:W-:-:S02]  /*0a20*/  IMAD.U32 R5, RZ, RZ, UR5 ;  /* 0x00000005ff057e24 */ /* 0x000fc4000f8e00ff */
[----:B--2---:R-:W-:Y:S02]  /*0a30*/  IMAD.IADD R0, R3, 0x1, R24 ;  /* 0x0000000103007824 */ /* 0x004fe400078e0218 */
[----:B------:R0:W1:Y:S03]  /*0a40*/  LDC.64 R2, c[0x4][R18] ;  /* 0x0100000012027b82 */ /* 0x0000660000000a00 */
[----:B------:R0:W-:Y:S04]  /*0a50*/  STG.E desc[UR6][R8.64], R0 ;  /* 0x0000000008007986 */ /* 0x0001e8000c101906 */
[----:B------:R0:W-:Y:S02]  /*0a60*/  STL [R1], R0 ;  /* 0x0000000001007387 */ /* 0x0001e40000100800 */
[----:B------:R-:W-:-:S07]  /*0a70*/  LEPC R20, `(.L_x_10) ;  /* 0x000000001014794e */ /* 0x000fce0000000000 */
[----:B01----:R-:W-:Y:S05]  /*0a80*/  CALL.ABS.NOINC R2 ;  /* 0x0000000002007343 */ /* 0x003fea0003c00000 */
.L_x_10:
        /* <DEDUP_REMOVED lines=11> */
[----:B--2---:R-:W-:-:S02]  /*0b40*/  IADD3 R0, PT, PT, R24, 0x1, R3 ;  /* 0x0000000118007810 */ /* 0x004fc40007ffe003 */
[----:B------:R0:W1:Y:S03]  /*0b50*/  LDC.64 R2, c[0x4][R18] ;  /* 0x0100000012027b82 */ /* 0x0000660000000a00 */
[----:B------:R0:W-:Y:S04]  /*0b60*/  STG.E desc[UR6][R8.64], R0 ;  /* 0x0000000008007986 */ /* 0x0001e8000c101906 */
[----:B------:R0:W-:Y:S02]  /*0b70*/  STL [R1], R0 ;  /* 0x0000000001007387 */ /* 0x0001e40000100800 */
[----:B------:R-:W-:-:S07]  /*0b80*/  LEPC R20, `(.L_x_11) ;  /* 0x000000001014794e */ /* 0x000fce0000000000 */
[----:B01----:R-:W-:Y:S05]  /*0b90*/  CALL.ABS.NOINC R2 ;  /* 0x0000000002007343 */ /* 0x003fea0003c00000 */
.L_x_11:
        /* <DEDUP_REMOVED lines=17> */
.L_x_12:
        /* <DEDUP_REMOVED lines=17> */
.L_x_13:
        /* <DEDUP_REMOVED lines=17> */
.L_x_14:
        /* <DEDUP_REMOVED lines=17> */
.L_x_15:
        /* <DEDUP_REMOVED lines=17> */
.L_x_16:
        /* <DEDUP_REMOVED lines=17> */
.L_x_17:
        /* <DEDUP_REMOVED lines=17> */
.L_x_18:
[----:B------:R-:W-:Y:S01]  /*1310*/  ISETP.NE.AND P6, PT, R26, RZ, PT ;  /* 0x000000ff1a00720c */ /* 0x000fe20003fc5270 */
[----:B------:R-:W-:-:S12]  /*1320*/  VIADD R24, R24, 0x10 ;  /* 0x0000001018187836 */ /* 0x000fd80000000000 */
[----:B------:R-:W-:Y:S05]  /*1330*/  @P6 BRA `(.L_x_19) ;  /* 0xffffffec00a46947 */ /* 0x000fea000383ffff */
[----:B------:R-:W-:Y:S05]  /*1340*/  BSYNC.RECONVERGENT B6 ;  /* 0x0000000000067941 */ /* 0x000fea0003800200 */
.L_x_2:
[----:B------:R-:W-:-:S07]  /*1350*/  VIADD R24, R24, 0xfffffff9 ;  /* 0xfffffff918187836 */ /* 0x000fce0000000000 */
.L_x_1:
[----:B------:R-:W-:-:S13]  /*1360*/  ISETP.NE.AND P0, PT, R25, RZ, PT ;  /* 0x000000ff1900720c */ /* 0x000fda0003f05270 */
[----:B------:R-:W-:Y:S05]  /*1370*/  @!P0 EXIT ;  /* 0x000000000000894d */ /* 0x000fea0003800000 */
[----:B------:R-:W1:Y:S01]  /*1380*/  LDC R18, c[0x0][0x380] ;  /* 0x0000e000ff127b82 */ /* 0x000e620000000800 */
[----:B------:R-:W-:Y:S02]  /*1390*/  ISETP.GE.U32.AND P0, PT, R25, 0x8, PT ;  /* 0x000000081900780c */ /* 0x000fe40003f06070 */
[----:B-1----:R-:W-:-:S11]  /*13a0*/  LOP3.LUT R18, R18, 0x7, RZ, 0xc0, !PT ;  /* 0x0000000712127812 */ /* 0x002fd600078ec0ff */
[----:B------:R-:W-:Y:S05]  /*13b0*/  @!P0 BRA `(.L_x_20) ;  /* 0x0000000800288947 */ /* 0x000fea0003800000 */
[----:B------:R-:W1:Y:S01]  /*13c0*/  LDC.64 R8, c[0x0][0x388] ;  /* 0x0000e200ff087b82 */ /* 0x000e620000000a00 */
[----:B0-----:R-:W-:Y:S02]  /*13d0*/  R2UR UR4, R16 ;  /* 0x00000000100472ca */ /* 0x001fe400000e0000 */
[----:B------:R-:W-:-:S13]  /*13e0*/  R2UR UR5, R17 ;  /* 0x00000000110572ca */ /* 0x000fda00000e0000 */
[----:B-1----:R-:W2:Y:S01]  /*13f0*/  LDG.E R3, desc[UR4][R8.64] ;  /* 0x0000000408037981 */ /* 0x002ea2000c1e1900 */
[----:B------:R-:W-:Y:S01]  /*1400*/  R2UR UR6, R16 ;  /* 0x00000000100672ca */ /* 0x000fe200000e0000 */
[----:B------:R-:W0:Y:S01]  /*1410*/  LDCU.64 UR4, c[0x4][0x8] ;  /* 0x01000100ff0477ac */ /* 0x000e220008000a00 */
[----:B------:R-:W-:Y:S01]  /*1420*/  R2UR UR7, R17 ;  /* 0x00000000110772ca */ /* 0x000fe200000e0000 */
[----:B------:R-:W-:Y:S01]  /*1430*/  IMAD.MOV.U32 R6, RZ, RZ, R23 ;  /* 0x000000ffff067224 */ /* 0x000fe200078e0017 */
[----:B------:R-:W-:Y:S01]  /*1440*/  MOV R2, 0x0 ;  /* 0x0000000000027802 */ /* 0x000fe20000000f00 */
[----:B------:R-:W-:-:S03]  /*1450*/  IMAD.MOV.U32 R7, RZ, RZ, R22 ;  /* 0x000000ffff077224 */ /* 0x000fc600078e0016 */
[----:B------:R1:W3:Y:S01]  /*1460*/  LDC.64 R10, c[0x4][R2] ;  /* 0x01000000020a7b82 */ /* 0x0002e20000000a00 */
[----:B0-----:R-:W-:Y:S02]  /*1470*/  IMAD.U32 R4, RZ, RZ, UR4 ;  /* 0x00000004ff047e24 */ /* 0x001fe4000f8e00ff */
[----:B------:R-:W-:Y:S02]  /*1480*/  IMAD.U32 R5, RZ, RZ, UR5 ;  /* 0x00000005ff057e24 */ /* 0x000fe4000f8e00ff */
[----:B--2---:R-:W-:-:S05]  /*1490*/  IMAD.IADD R0, R24, 0x1, R3 ;  /* 0x0000000118007824 */ /* 0x004fca00078e0203 */
[----:B------:R1:W-:Y:S04]  /*14a0*/  STG.E desc[UR6][R8.64], R0 ;  /* 0x0000000008007986 */ /* 0x0003e8000c101906 */
[----:B---3--:R1:W-:Y:S02]  /*14b0*/  STL [R1], R0 ;  /* 0x0000000001007387 */ /* 0x0083e40000100800 */
[----:B------:R-:W-:-:S07]  /*14c0*/  LEPC R20, `(.L_x_21) ;  /* 0x000000001014794e */ /* 0x000fce0000000000 */
[----:B-1----:R-:W-:Y:S05]  /*14d0*/  CALL.ABS.NOINC R10 ;  /* 0x000000000a007343 */ /* 0x002fea0003c00000 */
.L_x_21:
[----:B------:R-:W0:Y:S01]  /*14e0*/  LDC.64 R8, c[0x0][0x388] ;  /* 0x0000e200ff087b82 */ /* 0x000e220000000a00 */
[----:B------:R-:W-:Y:S02]  /*14f0*/  R2UR UR4, R16 ;  /* 0x00000000100472ca */ /* 0x000fe400000e0000 */
[----:B------:R-:W-:-:S13]  /*1500*/  R2UR UR5, R17 ;  /* 0x00000000110572ca */ /* 0x000fda00000e0000 */
[----:B0-----:R-:W2:Y:S01]  /*1510*/  LDG.E R3, desc[UR4][R8.64] ;  /* 0x0000000408037981 */ /* 0x001ea2000c1e1900 */
[----:B------:R-:W-:Y:S01]  /*1520*/  R2UR UR6, R16 ;  /* 0x00000000100672ca */ /* 0x000fe200000e0000 */
[----:B------:R0:W1:Y:S01]  /*1530*/  LDC.64 R10, c[0x4][R2] ;  /* 0x01000000020a7b82 */ /* 0x0000620000000a00 */
[----:B------:R-:W-:Y:S01]  /*1540*/  R2UR UR7, R17 ;  /* 0x00000000110772ca */ /* 0x000fe200000e0000 */
[----:B------:R-:W3:Y:S01]  /*1550*/  LDCU.64 UR4, c[0x4][0x8] ;  /* 0x01000100ff0477ac */ /* 0x000ee20008000a00 */
[----:B------:R-:W-:Y:S02]  /*1560*/  IMAD.MOV.U32 R6, RZ, RZ, R23 ;  /* 0x000000ffff067224 */ /* 0x000fe400078e0017 */
[----:B------:R-:W-:Y:S02]  /*1570*/  IMAD.MOV.U32 R7, RZ, RZ, R22 ;  /* 0x000000ffff077224 */ /* 0x000fe400078e0016 */
[----:B---3--:R-:W-:Y:S02]  /*1580*/  IMAD.U32 R4, RZ, RZ, UR4 ;  /* 0x00000004ff047e24 */ /* 0x008fe4000f8e00ff */
[----:B------:R-:W-:Y:S01]  /*1590*/  IMAD.U32 R5, RZ, RZ, UR5 ;  /* 0x00000005ff057e24 */ /* 0x000fe2000f8e00ff */
[----:B--2---:R-:W-:-:S05]  /*15a0*/  IADD3 R0, PT, PT, R24, 0x1, R3 ;  /* 0x0000000118007810 */ /* 0x004fca0007ffe003 */
[----:B------:R0:W-:Y:S04]  /*15b0*/  STG.E desc[UR6][R8.64], R0 ;  /* 0x0000000008007986 */ /* 0x0001e8000c101906 */
[----:B-1----:R0:W-:Y:S02]  /*15c0*/  STL [R1], R0 ;  /* 0x0000000001007387 */ /* 0x0021e40000100800 */
[----:B------:R-:W-:-:S07]  /*15d0*/  LEPC R20, `(.L_x_22) ;  /* 0x000000001014794e */ /* 0x000fce0000000000 */
[----:B0-----:R-:W-:Y:S05]  /*15e0*/  CALL.ABS.NOINC R10 ;  /* 0x000000000a007343 */ /* 0x001fea0003c00000 */
.L_x_22:
        /* <DEDUP_REMOVED lines=17> */
.L_x_23:
        /* <DEDUP_REMOVED lines=17> */
.L_x_24:
        /* <DEDUP_REMOVED lines=17> */
.L_x_25:
        /* <DEDUP_REMOVED lines=17> */
.L_x_26:
        /* <DEDUP_REMOVED lines=17> */
.L_x_27:
        /* <DEDUP_REMOVED lines=12> */
[----:B------:R-:W0:Y:S03]  /*1c00*/  LDC.64 R2, c[0x4][R2] ;  /* 0x0100000002027b82 */ /* 0x000e260000000a00 */
[----:B------:R1:W-:Y:S04]  /*1c10*/  STG.E desc[UR6][R8.64], R0 ;  /* 0x0000000008007986 */ /* 0x0003e8000c101906 */
[----:B------:R1:W-:Y:S02]  /*1c20*/  STL [R1], R0 ;  /* 0x0000000001007387 */ /* 0x0003e40000100800 */
[----:B------:R-:W-:-:S07]  /*1c30*/  LEPC R20, `(.L_x_28) ;  /* 0x000000001014794e */ /* 0x000fce0000000000 */
[----:B01----:R-:W-:Y:S05]  /*1c40*/  CALL.ABS.NOINC R2 ;  /* 0x0000000002007343 */ /* 0x003fea0003c00000 */
.L_x_28:
[----:B------:R-:W-:-:S07]  /*1c50*/  VIADD R24, R24, 0x8 ;  /* 0x0000000818187836 */ /* 0x000fce0000000000 */
.L_x_20:
        /* <DEDUP_REMOVED lines=24> */
.L_x_30:
        /* <DEDUP_REMOVED lines=17> */
.L_x_31:
        /* <DEDUP_REMOVED lines=17> */
.L_x_32:
        /* <DEDUP_REMOVED lines=17> */
.L_x_33:
[----:B------:R-:W-:-:S07]  /*2110*/  VIADD R24, R24, 0x4 ;  /* 0x0000000418187836 */ /* 0x000fce0000000000 */
.L_x_29:
[----:B------:R-:W-:-:S13]  /*2120*/  ISETP.NE.AND P0, PT, R18, RZ, PT ;  /* 0x000000ff1200720c */ /* 0x000fda0003f05270 */
[----:B------:R-:W-:Y:S05]  /*2130*/  @!P0 EXIT ;  /* 0x000000000000894d */ /* 0x000fea0003800000 */
[----:B------:R-:W-:-:S07]  /*2140*/  IMAD.MOV R2, RZ, RZ, -R18 ;  /* 0x000000ffff027224 */ /* 0x000fce00078e0a12 */
.L_x_35:
[----:B------:R-:W1:Y:S01]  /*2150*/  LDC.64 R8, c[0x0][0x388] ;  /* 0x0000e200ff087b82 */ /* 0x000e620000000a00 */
[----:B0-----:R-:W-:Y:S02]  /*2160*/  R2UR UR4, R16 ;  /* 0x00000000100472ca */ /* 0x001fe400000e0000 */
[----:B------:R-:W-:-:S13]  /*2170*/  R2UR UR5, R17 ;  /* 0x00000000110572ca */ /* 0x000fda00000e0000 */
[----:B-1----:R-:W2:Y:S01]  /*2180*/  LDG.E R3, desc[UR4][R8.64] ;  /* 0x0000000408037981 */ /* 0x002ea2000c1e1900 */
[----:B------:R-:W-:Y:S01]  /*2190*/  R2UR UR6, R16 ;  /* 0x00000000100672ca */ /* 0x000fe200000e0000 */
[----:B------:R-:W0:Y:S01]  /*21a0*/  LDCU.64 UR4, c[0x4][0x8] ;  /* 0x01000100ff0477ac */ /* 0x000e220008000a00 */
[----:B------:R-:W-:Y:S01]  /*21b0*/  R2UR UR7, R17 ;  /* 0x00000000110772ca */ /* 0x000fe200000e0000 */
[----:B------:R-:W-:Y:S02]  /*21c0*/  VIADD R2, R2, 0x1 ;  /* 0x0000000102027836 */ /* 0x000fe40000000000 */
[----:B------:R-:W-:Y:S02]  /*21d0*/  IMAD.MOV.U32 R6, RZ, RZ, R23 ;  /* 0x000000ffff067224 */ /* 0x000fe400078e0017 */
[----:B------:R-:W-:Y:S01]  /*21e0*/  IMAD.MOV.U32 R7, RZ, RZ, R22 ;  /* 0x000000ffff077224 */ /* 0x000fe200078e0016 */
[----:B------:R-:W-:-:S04]  /*21f0*/  ISETP.NE.AND P0, PT, R2, RZ, PT ;  /* 0x000000ff0200720c */ /* 0x000fc80003f05270 */
[----:B------:R-:W-:Y:S01]  /*2200*/  P2R R18, PR, RZ, 0x1 ;  /* 0x00000001ff127803 */ /* 0x000fe20000000000 */
[----:B0-----:R-:W-:Y:S02]  /*2210*/  IMAD.U32 R4, RZ, RZ, UR4 ;  /* 0x00000004ff047e24 */ /* 0x001fe4000f8e00ff */
[----:B------:R-:W-:Y:S02]  /*2220*/  IMAD.U32 R5, RZ, RZ, UR5 ;  /* 0x00000005ff057e24 */ /* 0x000fe4000f8e00ff */
[----:B--2---:R-:W-:Y:S01]  /*2230*/  IMAD.IADD R0, R3, 0x1, R24 ;  /* 0x0000000103007824 */ /* 0x004fe200078e0218 */
[----:B------:R-:W-:-:S04]  /*2240*/  MOV R3, 0x0 ;  /* 0x0000000000037802 */ /* 0x000fc80000000f00 */
[----:B------:R0:W-:Y:S01]  /*2250*/  STG.E desc[UR6][R8.64], R0 ;  /* 0x0000000008007986 */ /* 0x0001e2000c101906 */
[----:B------:R0:W1:Y:S03]  /*2260*/  LDC.64 R10, c[0x4][R3] ;  /* 0x01000000030a7b82 */ /* 0x0000660000000a00 */
[----:B------:R0:W-:Y:S02]  /*2270*/  STL [R1], R0 ;  /* 0x0000000001007387 */ /* 0x0001e40000100800 */
[----:B------:R-:W-:-:S07]  /*2280*/  LEPC R20, `(.L_x_34) ;  /* 0x000000001014794e */ /* 0x000fce0000000000 */
[----:B01----:R-:W-:Y:S05]  /*2290*/  CALL.ABS.NOINC R10 ;  /* 0x000000000a007343 */ /* 0x003fea0003c00000 */
.L_x_34:
[----:B------:R-:W-:Y:S01]  /*22a0*/  ISETP.NE.AND P6, PT, R18, RZ, PT ;  /* 0x000000ff1200720c */ /* 0x000fe20003fc5270 */
[----:B------:R-:W-:-:S12]  /*22b0*/  VIADD R24, R24, 0x1 ;  /* 0x0000000118187836 */ /* 0x000fd80000000000 */
[----:B------:R-:W-:Y:S05]  /*22c0*/  @P6 BRA `(.L_x_35) ;  /* 0xfffffffc00a06947 */ /* 0x000fea000383ffff */
[----:B------:R-:W-:Y:S05]  /*22d0*/  EXIT ;  /* 0x000000000000794d */ /* 0x000fea0003800000 */
.L_x_36:
[----:B------:R-:W-:-:S00]  /*22e0*/  BRA `(.L_x_36) ;  /* 0xfffffffc00fc7947 */ /* 0x000fc0000383ffff */
[----:B------:R-:W-:-:S00]  /*22f0*/  NOP ;  /* 0x0000000000007918 */ /* 0x000fc00000000000 */
        /* <DEDUP_REMOVED lines=8> */
.L_x_37:


//--------------------- .nv.global.init           --------------------------
	.section	.nv.global.init,"aw",@progbits
.nv.global.init:
	.type		$str,@object
	.size		$str,(.L_0 - $str)
$str:
        /*0000*/ 	.byte	0x25, 0x64, 0x0a, 0x00
.L_0:


//--------------------- .nv.shared.reserved.0     --------------------------
	.section	.nv.shared.reserved.0,"aw",@nobits
	.weak		__nv_reservedSMEM_offset_0_alias
	.size		__nv_reservedSMEM_offset_0_alias, 0, 64
	.other		__nv_reservedSMEM_offset_0_alias,@"STO_CUDA_RESERVED_SHARED STV_DEFAULT"
__nv_reservedSMEM_offset_0_alias:
	.zero		0
	.zero		64


//--------------------- .nv.constant0._Z8sumationiPi --------------------------
	.section	.nv.constant0._Z8sumationiPi,"a",@progbits
	.sectionflags	@""
	.align	4
.nv.constant0._Z8sumationiPi:
	.zero		912


//--------------------- SYMBOLS --------------------------

	.type		.nv.reservedSmem.offset0,@object
	.size		.nv.reservedSmem.offset0,0x4
	.type		vprintf,@function
